//
// Generated by NVIDIA NVVM Compiler
//
// Compiler Build ID: CL-36424714
// Cuda compilation tools, release 13.0, V13.0.88
// Based on NVVM 20.0.0
//

.version 9.0
.target sm_100
.address_size 64

	// .globl	_Z6ReducePiS_S_

.visible .entry _Z6ReducePiS_S_(
	.param .u64 .ptr .align 1 _Z6ReducePiS_S__param_0,
	.param .u64 .ptr .align 1 _Z6ReducePiS_S__param_1,
	.param .u64 .ptr .align 1 _Z6ReducePiS_S__param_2
)
{
	.reg .pred 	%p<5>;
	.reg .b32 	%r<21>;
	.reg .b64 	%rd<14>;

	ld.param.u64 	%rd4, [_Z6ReducePiS_S__param_0];
	ld.param.u64 	%rd5, [_Z6ReducePiS_S__param_1];
	ld.param.u64 	%rd3, [_Z6ReducePiS_S__param_2];
	cvta.to.global.u64 	%rd1, %rd5;
	cvta.to.global.u64 	%rd6, %rd4;
	mov.u32 	%r1, %tid.x;
	mov.u32 	%r2, %ctaid.x;
	mov.u32 	%r3, %ntid.x;
	mad.lo.s32 	%r4, %r2, %r3, %r1;
	mul.wide.u32 	%rd7, %r4, 4;
	add.s64 	%rd8, %rd6, %rd7;
	ld.global.u32 	%r19, [%rd8];
	add.s64 	%rd2, %rd1, %rd7;
	st.global.u32 	[%rd2], %r19;
	setp.lt.u32 	%p1, %r3, 2;
	@%p1 bra 	$L__BB0_5;
	mov.b32 	%r18, 1;
$L__BB0_2:
	shl.b32 	%r8, %r18, 1;
	add.s32 	%r13, %r8, -1;
	and.b32  	%r14, %r13, %r1;
	setp.ne.s32 	%p2, %r14, 0;
	@%p2 bra 	$L__BB0_4;
	add.s32 	%r15, %r18, %r4;
	mul.wide.u32 	%rd9, %r15, 4;
	add.s64 	%rd10, %rd1, %rd9;
	ld.global.u32 	%r16, [%rd10];
	add.s32 	%r19, %r19, %r16;
	st.global.u32 	[%rd2], %r19;
$L__BB0_4:
	setp.lt.u32 	%p3, %r8, %r3;
	mov.u32 	%r18, %r8;
	@%p3 bra 	$L__BB0_2;
$L__BB0_5:
	setp.ne.s32 	%p4, %r1, 0;
	@%p4 bra 	$L__BB0_7;
	cvta.to.global.u64 	%rd11, %rd3;
	mul.wide.u32 	%rd12, %r2, 4;
	add.s64 	%rd13, %rd11, %rd12;
	st.global.u32 	[%rd13], %r19;
$L__BB0_7:
	ret;

}


// ===== COMPILED SASS (sm_100) =====

	.target	sm_100

	.elftype	@"ET_EXEC"


//--------------------- .note.nv.tkinfo           --------------------------
	.section	.note.nv.tkinfo,"",@"SHT_NOTE"
	.sectionflags	@"SHF_NOTE_NV_TKINFO"
	.tkinfo
        /*0018*/ 	.word	0x00000002
        /*0030*/ 	.string	""
        /*0030*/ 	.string	"ptxas"
        /*0030*/ 	.string	"Cuda compilation tools, release 13.0, V13.0.88"
        /*0030*/ 	.string	"Build cuda_13.0.r13.0/compiler.36424714_0"
        /*0030*/ 	.string	"-arch sm_100 -m 64 "



//--------------------- .note.nv.cuinfo           --------------------------
	.section	.note.nv.cuinfo,"",@"SHT_NOTE"
	.sectionflags	@"SHF_NOTE_NV_CUINFO"
        /*0018*/ 	.short	0x0002
        /*001a*/ 	.short	0x0064
        /*001c*/ 	.short	0x0082
	.zero		2


//--------------------- .nv.info                  --------------------------
	.section	.nv.info,"",@"SHT_CUDA_INFO"
	.align	4


	//----- nvinfo : EIATTR_REGCOUNT
	.align		4
        /*0000*/ 	.byte	0x04, 0x2f
        /*0002*/ 	.short	(.L_1 - .L_0)
	.align		4
.L_0:
        /*0004*/ 	.word	index@(_Z6ReducePiS_S_)
        /*0008*/ 	.word	0x00000010


	//----- nvinfo : EIATTR_FRAME_SIZE
	.align		4
.L_1:
        /*000c*/ 	.byte	0x04, 0x11
        /*000e*/ 	.short	(.L_3 - .L_2)
	.align		4
.L_2:
        /*0010*/ 	.word	index@(_Z6ReducePiS_S_)
        /*0014*/ 	.word	0x00000000


	//----- nvinfo : EIATTR_MIN_STACK_SIZE
	.align		4
.L_3:
        /*0018*/ 	.byte	0x04, 0x12
        /*001a*/ 	.short	(.L_5 - .L_4)
	.align		4
.L_4:
        /*001c*/ 	.word	index@(_Z6ReducePiS_S_)
        /*0020*/ 	.word	0x00000000
.L_5:


//--------------------- .nv.compat                --------------------------
	.section	.nv.compat,"",@"SHT_CUDA_COMPAT_INFO"
	.align	4
        /*0000*/ 	.byte	0x02, 0x09, 0x00, 0x00, 0x02, 0x02, 0x01, 0x00, 0x02, 0x05, 0x05, 0x00, 0x03, 0x07, 0x01, 0x01
        /*0010*/ 	.byte	0x02, 0x03, 0x00, 0x00, 0x02, 0x06, 0x01, 0x00, 0x04, 0x0b, 0x08, 0x00, 0x09, 0x00, 0x00, 0x00
        /*0020*/ 	.byte	0x00, 0x00, 0x00, 0x00


//--------------------- .nv.info._Z6ReducePiS_S_  --------------------------
	.section	.nv.info._Z6ReducePiS_S_,"",@"SHT_CUDA_INFO"
	.sectionflags	@""
	.align	4


	//----- nvinfo : EIATTR_CUDA_API_VERSION
	.align		4
        /*0000*/ 	.byte	0x04, 0x37
        /*0002*/ 	.short	(.L_7 - .L_6)
.L_6:
        /*0004*/ 	.word	0x00000082


	//----- nvinfo : EIATTR_KPARAM_INFO
	.align		4
.L_7:
        /*0008*/ 	.byte	0x04, 0x17
        /*000a*/ 	.short	(.L_9 - .L_8)
.L_8:
        /*000c*/ 	.word	0x00000000
        /*0010*/ 	.short	0x0002
        /*0012*/ 	.short	0x0010
        /*0014*/ 	.byte	0x00, 0xf5, 0x21, 0x00


	//----- nvinfo : EIATTR_KPARAM_INFO
	.align		4
.L_9:
        /*0018*/ 	.byte	0x04, 0x17
        /*001a*/ 	.short	(.L_11 - .L_10)
.L_10:
        /*001c*/ 	.word	0x00000000
        /*0020*/ 	.short	0x0001
        /*0022*/ 	.short	0x0008
        /*0024*/ 	.byte	0x00, 0xf5, 0x21, 0x00


	//----- nvinfo : EIATTR_KPARAM_INFO
	.align		4
.L_11:
        /*0028*/ 	.byte	0x04, 0x17
        /*002a*/ 	.short	(.L_13 - .L_12)
.L_12:
        /*002c*/ 	.word	0x00000000
        /*0030*/ 	.short	0x0000
        /*0032*/ 	.short	0x0000
        /*0034*/ 	.byte	0x00, 0xf5, 0x21, 0x00


	//----- nvinfo : EIATTR_SPARSE_MMA_MASK
	.align		4
.L_13:
        /*0038*/ 	.byte	0x03, 0x50
        /*003a*/ 	.short	0x0000


	//----- nvinfo : EIATTR_MAXREG_COUNT
	.align		4
        /*003c*/ 	.byte	0x03, 0x1b
        /*003e*/ 	.short	0x00ff


	//----- nvinfo : EIATTR_MERCURY_ISA_VERSION
	.align		4
        /*0040*/ 	.byte	0x03, 0x5f
        /*0042*/ 	.short	0x0101


	//----- nvinfo : EIATTR_VRC_CTA_INIT_COUNT
	.align		4
        /*0044*/ 	.byte	0x02, 0x4a
	.zero		1
	.zero		1


	//----- nvinfo : EIATTR_EXIT_INSTR_OFFSETS
	.align		4
        /*0048*/ 	.byte	0x04, 0x1c
        /*004a*/ 	.short	(.L_15 - .L_14)


	//   ....[0]....
.L_14:
        /*004c*/ 	.word	0x000001f0


	//   ....[1]....
        /*0050*/ 	.word	0x00000230


	//----- nvinfo : EIATTR_CRS_STACK_SIZE
	.align		4
.L_15:
        /*0054*/ 	.byte	0x04, 0x1e
        /*0056*/ 	.short	(.L_17 - .L_16)
.L_16:
        /*0058*/ 	.word	0x00000000


	//----- nvinfo : EIATTR_CBANK_PARAM_SIZE
	.align		4
.L_17:
        /*005c*/ 	.byte	0x03, 0x19
        /*005e*/ 	.short	0x0018


	//----- nvinfo : EIATTR_PARAM_CBANK
	.align		4
        /*0060*/ 	.byte	0x04, 0x0a
        /*0062*/ 	.short	(.L_19 - .L_18)
	.align		4
.L_18:
        /*0064*/ 	.word	index@(.nv.constant0._Z6ReducePiS_S_)
        /*0068*/ 	.short	0x0380
        /*006a*/ 	.short	0x0018


	//----- nvinfo : EIATTR_SW_WAR
	.align		4
.L_19:
        /*006c*/ 	.byte	0x04, 0x36
        /*006e*/ 	.short	(.L_21 - .L_20)
.L_20:
        /*0070*/ 	.word	0x00000008
.L_21:


//--------------------- .nv.callgraph             --------------------------
	.section	.nv.callgraph,"",@"SHT_CUDA_CALLGRAPH"
	.align	4
	.sectionentsize	8
	.align		4
        /*0000*/ 	.word	0x00000000
	.align		4
        /*0004*/ 	.word	0xffffffff
	.align		4
        /*0008*/ 	.word	0x00000000
	.align		4
        /*000c*/ 	.word	0xfffffffe
	.align		4
        /*0010*/ 	.word	0x00000000
	.align		4
        /*0014*/ 	.word	0xfffffffd
	.align		4
        /*0018*/ 	.word	0x00000000
	.align		4
        /*001c*/ 	.word	0xfffffffc


//--------------------- .text._Z6ReducePiS_S_     --------------------------
	.section	.text._Z6ReducePiS_S_,"ax",@progbits
	.align	128
        .global         _Z6ReducePiS_S_
        .type           _Z6ReducePiS_S_,@function
        .size           _Z6ReducePiS_S_,(.L_x_5 - _Z6ReducePiS_S_)
        .other          _Z6ReducePiS_S_,@"STO_CUDA_ENTRY STV_DEFAULT"
_Z6ReducePiS_S_:
.text._Z6ReducePiS_S_:
[----:B------:R-:W-:Y:S01]  /*0000*/  LDC R1, c[0x0][0x37c] ;  /* 0x0000df00ff017b82 */ /* 0x000fe20000000800 */
[----:B------:R-:W0:Y:S07]  /*0010*/  S2R R0, SR_TID.X ;  /* 0x0000000000007919 */ /* 0x000e2e0000002100 */
[----:B------:R-:W1:Y:S01]  /*0020*/  LDC.64 R2, c[0x0][0x380] ;  /* 0x0000e000ff027b82 */ /* 0x000e620000000a00 */
[----:B------:R-:W0:Y:S01]  /*0030*/  LDCU UR7, c[0x0][0x360] ;  /* 0x00006c00ff0777ac */ /* 0x000e220008000800 */
[----:B------:R-:W0:Y:S01]  /*0040*/  S2R R13, SR_CTAID.X ;  /* 0x00000000000d7919 */ /* 0x000e220000002500 */
[----:B------:R-:W2:Y:S05]  /*0050*/  LDCU.64 UR8, c[0x0][0x358] ;  /* 0x00006b00ff0877ac */ /* 0x000eaa0008000a00 */
[----:B------:R-:W3:Y:S01]  /*0060*/  LDC.64 R4, c[0x0][0x388] ;  /* 0x0000e200ff047b82 */ /* 0x000ee20000000a00 */
[----:B0-----:R-:W-:-:S04]  /*0070*/  IMAD R9, R13, UR7, R0 ;  /* 0x000000070d097c24 */ /* 0x001fc8000f8e0200 */
[----:B-1----:R-:W-:-:S05]  /*0080*/  IMAD.WIDE.U32 R2, R9, 0x4, R2 ;  /* 0x0000000409027825 */ /* 0x002fca00078e0002 */
[----:B--2---:R-:W2:Y:S01]  /*0090*/  LDG.E R11, desc[UR8][R2.64] ;  /* 0x00000008020b7981 */ /* 0x004ea2000c1e1900 */
[----:B---3--:R-:W-:Y:S01]  /*00a0*/  IMAD.WIDE.U32 R4, R9, 0x4, R4 ;  /* 0x0000000409047825 */ /* 0x008fe200078e0004 */
[----:B------:R-:W-:-:S04]  /*00b0*/  UISETP.GE.U32.AND UP0, UPT, UR7, 0x2, UPT ;  /* 0x000000020700788c */ /* 0x000fc8000bf06070 */
[----:B--2---:R0:W-:Y:S05]  /*00c0*/  STG.E desc[UR8][R4.64], R11 ;  /* 0x0000000b04007986 */ /* 0x0041ea000c101908 */
[----:B------:R-:W-:Y:S05]  /*00d0*/  BRA.U !UP0, `(.L_x_0) ;  /* 0x0000000108407547 */ /* 0x000fea000b800000 */
[----:B------:R-:W1:Y:S01]  /*00e0*/  LDC.64 R6, c[0x0][0x388] ;  /* 0x0000e200ff067b82 */ /* 0x000e620000000a00 */
[----:B------:R-:W-:-:S05]  /*00f0*/  UMOV UR4, 0x1 ;  /* 0x0000000100047882 */ /* 0x000fca0000000000 */
.L_x_3:
[----:B------:R-:W-:Y:S01]  /*0100*/  USHF.L.U32 UR5, UR4, 0x1, URZ ;  /* 0x0000000104057899 */ /* 0x000fe200080006ff */
[----:B------:R-:W-:Y:S03]  /*0110*/  BSSY.RECONVERGENT B0, `(.L_x_1) ;  /* 0x0000009000007945 */ /* 0x000fe60003800200 */
[----:B------:R-:W-:-:S06]  /*0120*/  UIADD3 UR6, UPT, UPT, UR5, -0x1, URZ ;  /* 0xffffffff05067890 */ /* 0x000fcc000fffe0ff */
[----:B------:R-:W-:-:S13]  /*0130*/  LOP3.LUT P0, RZ, R0, UR6, RZ, 0xc0, !PT ;  /* 0x0000000600ff7c12 */ /* 0x000fda000f80c0ff */
[----:B--2---:R-:W-:Y:S05]  /*0140*/  @P0 BRA `(.L_x_2) ;  /* 0x0000000000140947 */ /* 0x004fea0003800000 */
[----:B------:R-:W-:-:S05]  /*0150*/  IADD3 R3, PT, PT, R9, UR4, RZ ;  /* 0x0000000409037c10 */ /* 0x000fca000fffe0ff */
[----:B-1----:R-:W-:-:S06]  /*0160*/  IMAD.WIDE.U32 R2, R3, 0x4, R6 ;  /* 0x0000000403027825 */ /* 0x002fcc00078e0006 */
[----:B------:R-:W0:Y:S02]  /*0170*/  LDG.E R2, desc[UR8][R2.64] ;  /* 0x0000000802027981 */ /* 0x000e24000c1e1900 */
[----:B0-----:R-:W-:-:S05]  /*0180*/  IADD3 R11, PT, PT, R11, R2, RZ ;  /* 0x000000020b0b7210 */ /* 0x001fca0007ffe0ff */
[----:B------:R2:W-:Y:S02]  /*0190*/  STG.E desc[UR8][R4.64], R11 ;  /* 0x0000000b04007986 */ /* 0x0005e4000c101908 */
.L_x_2:
[----:B------:R-:W-:Y:S05]  /*01a0*/  BSYNC.RECONVERGENT B0 ;  /* 0x0000000000007941 */ /* 0x000fea0003800200 */
.L_x_1:
[----:B------:R-:W-:Y:S02]  /*01b0*/  UISETP.GE.U32.AND UP0, UPT, UR5, UR7, UPT ;  /* 0x000000070500728c */ /* 0x000fe4000bf06070 */
[----:B------:R-:W-:-:S07]  /*01c0*/  UMOV UR4, UR5 ;  /* 0x0000000500047c82 */ /* 0x000fce0008000000 */
[----:B------:R-:W-:Y:S05]  /*01d0*/  BRA.U !UP0, `(.L_x_3) ;  /* 0xfffffffd08c87547 */ /* 0x000fea000b83ffff */
.L_x_0:
[----:B------:R-:W-:-:S13]  /*01e0*/  ISETP.NE.AND P0, PT, R0, RZ, PT ;  /* 0x000000ff0000720c */ /* 0x000fda0003f05270 */
[----:B------:R-:W-:Y:S05]  /*01f0*/  @P0 EXIT ;  /* 0x000000000000094d */ /* 0x000fea0003800000 */
[----:B------:R-:W3:Y:S02]  /*0200*/  LDC.64 R2, c[0x0][0x390] ;  /* 0x0000e400ff027b82 */ /* 0x000ee40000000a00 */
[----:B---3--:R-:W-:-:S05]  /*0210*/  IMAD.WIDE.U32 R2, R13, 0x4, R2 ;  /* 0x000000040d027825 */ /* 0x008fca00078e0002 */
[----:B------:R-:W-:Y:S01]  /*0220*/  STG.E desc[UR8][R2.64], R11 ;  /* 0x0000000b02007986 */ /* 0x000fe2000c101908 */
[----:B------:R-:W-:Y:S05]  /*0230*/  EXIT ;  /* 0x000000000000794d */ /* 0x000fea0003800000 */
.L_x_4:
[----:B------:R-:W-:-:S00]  /*0240*/  BRA `(.L_x_4) ;  /* 0xfffffffc00fc7947 */ /* 0x000fc0000383ffff */
[----:B------:R-:W-:-:S00]  /*0250*/  NOP ;  /* 0x0000000000007918 */ /* 0x000fc00000000000 */
        /* <DEDUP_REMOVED lines=10> */
.L_x_5:


//--------------------- .nv.shared.reserved.0     --------------------------
	.section	.nv.shared.reserved.0,"aw",@nobits
	.weak		__nv_reservedSMEM_offset_0_alias
	.size		__nv_reservedSMEM_offset_0_alias, 0, 64
	.other		__nv_reservedSMEM_offset_0_alias,@"STO_CUDA_RESERVED_SHARED STV_DEFAULT"
__nv_reservedSMEM_offset_0_alias:
	.zero		0
	.zero		64


//--------------------- .nv.constant0._Z6ReducePiS_S_ --------------------------
	.section	.nv.constant0._Z6ReducePiS_S_,"a",@progbits
	.sectionflags	@""
	.align	4
.nv.constant0._Z6ReducePiS_S_:
	.zero		920


//--------------------- SYMBOLS --------------------------

	.type		.nv.reservedSmem.offset0,@object
	.size		.nv.reservedSmem.offset0,0x4
